.version 8.7
.target sm_80
.address_size 64

.visible .entry residual_fwd_kernel(
	.param .u64 out_param,
	.param .u64 inp1_param,
	.param .u64 inp2_param,
	.param .u32 N_param
)
{
	.reg .pred 	%guard;
	.reg .b64  %out_addr, %inp1_addr, %inp2_addr, %inp1_glbl, %inp2_glbl, %out_glbl, %offset;
	.reg .b32  %N, %tid_x, %blockid_x, %blockdim_x, %idx;
	.reg .f32  %inp1_i, %inp2_i, %out_i;
	.reg .b64  %inp1_i_addr, %inp2_i_addr, %out_i_addr;


	ld.param.u64 	%out_addr, [out_param];
	ld.param.u64 	%inp1_addr, [inp1_param];
	ld.param.u64 	%inp2_addr, [inp2_param];
	ld.param.u32 	%N, [N_param];
	mov.u32 	%blockid_x, %ctaid.x;
	mov.u32 	%blockdim_x, %ntid.x;
	mov.u32 	%tid_x, %tid.x;
	mad.lo.s32 	%idx, %blockid_x, %blockdim_x, %tid_x;
	setp.ge.s32 	%guard, %idx, %N;
	@%guard bra 	$exit;

	cvta.to.global.u64 	%inp1_glbl, %inp1_addr;
	mul.wide.s32 	%offset, %idx, 4; 
	add.s64 	%inp1_i_addr, %inp1_glbl, %offset;
	cvta.to.global.u64 	%inp2_glbl, %inp2_addr;
	add.s64 	%inp2_i_addr, %inp2_glbl, %offset;
	ld.global.nc.f32 	%inp1_i, [%inp1_i_addr];
	ld.global.nc.f32 	%inp2_i, [%inp2_i_addr];
	add.f32 	%out_i, %inp1_i, %inp2_i;
	cvta.to.global.u64 	%out_glbl, %out_addr;
	add.s64 	%out_i_addr, %out_glbl, %offset;
	st.global.f32 	[%out_i_addr], %out_i;

$exit:
	ret;

}



// ===== COMPILED SASS (sm_100) =====

	.target	sm_100

	.elftype	@"ET_EXEC"


//--------------------- .note.nv.tkinfo           --------------------------
	.section	.note.nv.tkinfo,"",@"SHT_NOTE"
	.sectionflags	@"SHF_NOTE_NV_TKINFO"
	.tkinfo
        /*0018*/ 	.word	0x00000002
        /*0030*/ 	.string	""
        /*0030*/ 	.string	"ptxas"
        /*0030*/ 	.string	"Cuda compilation tools, release 13.0, V13.0.88"
        /*0030*/ 	.string	"Build cuda_13.0.r13.0/compiler.36424714_0"
        /*0030*/ 	.string	"-arch sm_100 "



//--------------------- .note.nv.cuinfo           --------------------------
	.section	.note.nv.cuinfo,"",@"SHT_NOTE"
	.sectionflags	@"SHF_NOTE_NV_CUINFO"
        /*0018*/ 	.short	0x0002
        /*001a*/ 	.short	0x0050
        /*001c*/ 	.short	0x0082
	.zero		2


//--------------------- .nv.info                  --------------------------
	.section	.nv.info,"",@"SHT_CUDA_INFO"
	.align	4


	//----- nvinfo : EIATTR_REGCOUNT
	.align		4
        /*0000*/ 	.byte	0x04, 0x2f
        /*0002*/ 	.short	(.L_1 - .L_0)
	.align		4
.L_0:
        /*0004*/ 	.word	index@(residual_fwd_kernel)
        /*0008*/ 	.word	0x0000000c


	//----- nvinfo : EIATTR_FRAME_SIZE
	.align		4
.L_1:
        /*000c*/ 	.byte	0x04, 0x11
        /*000e*/ 	.short	(.L_3 - .L_2)
	.align		4
.L_2:
        /*0010*/ 	.word	index@(residual_fwd_kernel)
        /*0014*/ 	.word	0x00000000


	//----- nvinfo : EIATTR_MIN_STACK_SIZE
	.align		4
.L_3:
        /*0018*/ 	.byte	0x04, 0x12
        /*001a*/ 	.short	(.L_5 - .L_4)
	.align		4
.L_4:
        /*001c*/ 	.word	index@(residual_fwd_kernel)
        /*0020*/ 	.word	0x00000000
.L_5:


//--------------------- .nv.compat                --------------------------
	.section	.nv.compat,"",@"SHT_CUDA_COMPAT_INFO"
	.align	4
        /*0000*/ 	.byte	0x02, 0x09, 0x00, 0x00, 0x02, 0x02, 0x01, 0x00, 0x02, 0x05, 0x05, 0x00, 0x03, 0x07, 0x01, 0x01
        /*0010*/ 	.byte	0x02, 0x03, 0x00, 0x00, 0x02, 0x06, 0x01, 0x00, 0x04, 0x0b, 0x08, 0x00, 0x09, 0x00, 0x00, 0x00
        /*0020*/ 	.byte	0x00, 0x00, 0x00, 0x00


//--------------------- .nv.info.residual_fwd_kernel --------------------------
	.section	.nv.info.residual_fwd_kernel,"",@"SHT_CUDA_INFO"
	.sectionflags	@""
	.align	4


	//----- nvinfo : EIATTR_CUDA_API_VERSION
	.align		4
        /*0000*/ 	.byte	0x04, 0x37
        /*0002*/ 	.short	(.L_7 - .L_6)
.L_6:
        /*0004*/ 	.word	0x00000082


	//----- nvinfo : EIATTR_KPARAM_INFO
	.align		4
.L_7:
        /*0008*/ 	.byte	0x04, 0x17
        /*000a*/ 	.short	(.L_9 - .L_8)
.L_8:
        /*000c*/ 	.word	0x00000000
        /*0010*/ 	.short	0x0003
        /*0012*/ 	.short	0x0018
        /*0014*/ 	.byte	0x00, 0xf0, 0x11, 0x00


	//----- nvinfo : EIATTR_KPARAM_INFO
	.align		4
.L_9:
        /*0018*/ 	.byte	0x04, 0x17
        /*001a*/ 	.short	(.L_11 - .L_10)
.L_10:
        /*001c*/ 	.word	0x00000000
        /*0020*/ 	.short	0x0002
        /*0022*/ 	.short	0x0010
        /*0024*/ 	.byte	0x00, 0xf0, 0x21, 0x00


	//----- nvinfo : EIATTR_KPARAM_INFO
	.align		4
.L_11:
        /*0028*/ 	.byte	0x04, 0x17
        /*002a*/ 	.short	(.L_13 - .L_12)
.L_12:
        /*002c*/ 	.word	0x00000000
        /*0030*/ 	.short	0x0001
        /*0032*/ 	.short	0x0008
        /*0034*/ 	.byte	0x00, 0xf0, 0x21, 0x00


	//----- nvinfo : EIATTR_KPARAM_INFO
	.align		4
.L_13:
        /*0038*/ 	.byte	0x04, 0x17
        /*003a*/ 	.short	(.L_15 - .L_14)
.L_14:
        /*003c*/ 	.word	0x00000000
        /*0040*/ 	.short	0x0000
        /*0042*/ 	.short	0x0000
        /*0044*/ 	.byte	0x00, 0xf0, 0x21, 0x00


	//----- nvinfo : EIATTR_SPARSE_MMA_MASK
	.align		4
.L_15:
        /*0048*/ 	.byte	0x03, 0x50
        /*004a*/ 	.short	0x0000


	//----- nvinfo : EIATTR_MAXREG_COUNT
	.align		4
        /*004c*/ 	.byte	0x03, 0x1b
        /*004e*/ 	.short	0x00ff


	//----- nvinfo : EIATTR_MERCURY_ISA_VERSION
	.align		4
        /*0050*/ 	.byte	0x03, 0x5f
        /*0052*/ 	.short	0x0101


	//----- nvinfo : EIATTR_VRC_CTA_INIT_COUNT
	.align		4
        /*0054*/ 	.byte	0x02, 0x4a
	.zero		1
	.zero		1


	//----- nvinfo : EIATTR_EXIT_INSTR_OFFSETS
	.align		4
        /*0058*/ 	.byte	0x04, 0x1c
        /*005a*/ 	.short	(.L_17 - .L_16)


	//   ....[0]....
.L_16:
        /*005c*/ 	.word	0x00000070


	//   ....[1]....
        /*0060*/ 	.word	0x00000130


	//----- nvinfo : EIATTR_CBANK_PARAM_SIZE
	.align		4
.L_17:
        /*0064*/ 	.byte	0x03, 0x19
        /*0066*/ 	.short	0x001c


	//----- nvinfo : EIATTR_PARAM_CBANK
	.align		4
        /*0068*/ 	.byte	0x04, 0x0a
        /*006a*/ 	.short	(.L_19 - .L_18)
	.align		4
.L_18:
        /*006c*/ 	.word	index@(.nv.constant0.residual_fwd_kernel)
        /*0070*/ 	.short	0x0380
        /*0072*/ 	.short	0x001c


	//----- nvinfo : EIATTR_SW_WAR
	.align		4
.L_19:
        /*0074*/ 	.byte	0x04, 0x36
        /*0076*/ 	.short	(.L_21 - .L_20)
.L_20:
        /*0078*/ 	.word	0x00000008
.L_21:


//--------------------- .nv.callgraph             --------------------------
	.section	.nv.callgraph,"",@"SHT_CUDA_CALLGRAPH"
	.align	4
	.sectionentsize	8
	.align		4
        /*0000*/ 	.word	0x00000000
	.align		4
        /*0004*/ 	.word	0xffffffff
	.align		4
        /*0008*/ 	.word	0x00000000
	.align		4
        /*000c*/ 	.word	0xfffffffe
	.align		4
        /*0010*/ 	.word	0x00000000
	.align		4
        /*0014*/ 	.word	0xfffffffd
	.align		4
        /*0018*/ 	.word	0x00000000
	.align		4
        /*001c*/ 	.word	0xfffffffc


//--------------------- .text.residual_fwd_kernel --------------------------
	.section	.text.residual_fwd_kernel,"ax",@progbits
	.align	128
        .global         residual_fwd_kernel
        .type           residual_fwd_kernel,@function
        .size           residual_fwd_kernel,(.L_x_1 - residual_fwd_kernel)
        .other          residual_fwd_kernel,@"STO_CUDA_ENTRY STV_DEFAULT"
residual_fwd_kernel:
.text.residual_fwd_kernel:
[----:B------:R-:W-:Y:S01]  /*0000*/  LDC R1, c[0x0][0x37c] ;  /* 0x0000df00ff017b82 */ /* 0x000fe20000000800 */
[----:B------:R-:W0:Y:S07]  /*0010*/  S2R R0, SR_TID.X ;  /* 0x0000000000007919 */ /* 0x000e2e0000002100 */
[----:B------:R-:W0:Y:S01]  /*0020*/  S2UR UR4, SR_CTAID.X ;  /* 0x00000000000479c3 */ /* 0x000e220000002500 */
[----:B------:R-:W1:Y:S07]  /*0030*/  LDCU UR5, c[0x0][0x398] ;  /* 0x00007300ff0577ac */ /* 0x000e6e0008000800 */
[----:B------:R-:W0:Y:S02]  /*0040*/  LDC R9, c[0x0][0x360] ;  /* 0x0000d800ff097b82 */ /* 0x000e240000000800 */
[----:B0-----:R-:W-:-:S05]  /*0050*/  IMAD R9, R9, UR4, R0 ;  /* 0x0000000409097c24 */ /* 0x001fca000f8e0200 */
[----:B-1----:R-:W-:-:S13]  /*0060*/  ISETP.GE.AND P0, PT, R9, UR5, PT ;  /* 0x0000000509007c0c */ /* 0x002fda000bf06270 */
[----:B------:R-:W-:Y:S05]  /*0070*/  @P0 EXIT ;  /* 0x000000000000094d */ /* 0x000fea0003800000 */
[----:B------:R-:W0:Y:S01]  /*0080*/  LDC.64 R2, c[0x0][0x388] ;  /* 0x0000e200ff027b82 */ /* 0x000e220000000a00 */
[----:B------:R-:W1:Y:S07]  /*0090*/  LDCU.64 UR4, c[0x0][0x358] ;  /* 0x00006b00ff0477ac */ /* 0x000e6e0008000a00 */
[----:B------:R-:W2:Y:S08]  /*00a0*/  LDC.64 R4, c[0x0][0x390] ;  /* 0x0000e400ff047b82 */ /* 0x000eb00000000a00 */
[----:B------:R-:W3:Y:S01]  /*00b0*/  LDC.64 R6, c[0x0][0x380] ;  /* 0x0000e000ff067b82 */ /* 0x000ee20000000a00 */
[----:B0-----:R-:W-:-:S06]  /*00c0*/  IMAD.WIDE R2, R9, 0x4, R2 ;  /* 0x0000000409027825 */ /* 0x001fcc00078e0202 */
[----:B-1----:R-:W4:Y:S01]  /*00d0*/  LDG.E.CONSTANT R2, desc[UR4][R2.64] ;  /* 0x0000000402027981 */ /* 0x002f22000c1e9900 */
[----:B--2---:R-:W-:-:S06]  /*00e0*/  IMAD.WIDE R4, R9, 0x4, R4 ;  /* 0x0000000409047825 */ /* 0x004fcc00078e0204 */
[----:B------:R-:W4:Y:S01]  /*00f0*/  LDG.E.CONSTANT R5, desc[UR4][R4.64] ;  /* 0x0000000404057981 */ /* 0x000f22000c1e9900 */
[----:B---3--:R-:W-:-:S04]  /*0100*/  IMAD.WIDE R6, R9, 0x4, R6 ;  /* 0x0000000409067825 */ /* 0x008fc800078e0206 */
[----:B----4-:R-:W-:-:S05]  /*0110*/  FADD R9, R2, R5 ;  /* 0x0000000502097221 */ /* 0x010fca0000000000 */
[----:B------:R-:W-:Y:S01]  /*0120*/  STG.E desc[UR4][R6.64], R9 ;  /* 0x0000000906007986 */ /* 0x000fe2000c101904 */
[----:B------:R-:W-:Y:S05]  /*0130*/  EXIT ;  /* 0x000000000000794d */ /* 0x000fea0003800000 */
.L_x_0:
[----:B------:R-:W-:-:S00]  /*0140*/  BRA `(.L_x_0) ;  /* 0xfffffffc00fc7947 */ /* 0x000fc0000383ffff */
[----:B------:R-:W-:-:S00]  /*0150*/  NOP ;  /* 0x0000000000007918 */ /* 0x000fc00000000000 */
        /* <DEDUP_REMOVED lines=10> */
.L_x_1:


//--------------------- .nv.shared.reserved.0     --------------------------
	.section	.nv.shared.reserved.0,"aw",@nobits
	.weak		__nv_reservedSMEM_offset_0_alias
	.size		__nv_reservedSMEM_offset_0_alias, 0, 64
	.other		__nv_reservedSMEM_offset_0_alias,@"STO_CUDA_RESERVED_SHARED STV_DEFAULT"
__nv_reservedSMEM_offset_0_alias:
	.zero		0
	.zero		64


//--------------------- .nv.constant0.residual_fwd_kernel --------------------------
	.section	.nv.constant0.residual_fwd_kernel,"a",@progbits
	.sectionflags	@""
	.align	4
.nv.constant0.residual_fwd_kernel:
	.zero		924


//--------------------- SYMBOLS --------------------------

	.type		.nv.reservedSmem.offset0,@object
	.size		.nv.reservedSmem.offset0,0x4
